//
// Generated by NVIDIA NVVM Compiler
//
// Compiler Build ID: CL-36424714
// Cuda compilation tools, release 13.0, V13.0.88
// Based on NVVM 20.0.0
//

.version 9.0
.target sm_100
.address_size 64

	// .globl	_Z12printFromGPUv
.extern .func  (.param .b32 func_retval0) vprintf
(
	.param .b64 vprintf_param_0,
	.param .b64 vprintf_param_1
)
;
.global .align 1 .b8 $str[46] = {79, 108, 195, 161, 33, 32, 32, 83, 111, 117, 32, 97, 32, 116, 104, 114, 101, 97, 100, 32, 91, 37, 100, 44, 32, 37, 100, 93, 32, 102, 97, 108, 97, 110, 100, 111, 32, 100, 97, 32, 71, 80, 85, 33, 10};

.visible .entry _Z12printFromGPUv()
{
	.local .align 8 .b8 	__local_depot0[8];
	.reg .b64 	%SP;
	.reg .b64 	%SPL;
	.reg .b32 	%r<5>;
	.reg .b64 	%rd<5>;

	mov.u64 	%SPL, __local_depot0;
	cvta.local.u64 	%SP, %SPL;
	add.u64 	%rd1, %SP, 0;
	add.u64 	%rd2, %SPL, 0;
	mov.u32 	%r1, %tid.x;
	mov.u32 	%r2, %ctaid.x;
	st.local.v2.u32 	[%rd2], {%r1, %r2};
	mov.u64 	%rd3, $str;
	cvta.global.u64 	%rd4, %rd3;
	{ // callseq 0, 0
	.param .b64 param0;
	st.param.b64 	[param0], %rd4;
	.param .b64 param1;
	st.param.b64 	[param1], %rd1;
	.param .b32 retval0;
	call.uni (retval0), 
	vprintf, 
	(
	param0, 
	param1
	);
	ld.param.b32 	%r3, [retval0];
	} // callseq 0
	ret;

}


// ===== COMPILED SASS (sm_100) =====

	.target	sm_100

	.elftype	@"ET_EXEC"


//--------------------- .note.nv.tkinfo           --------------------------
	.section	.note.nv.tkinfo,"",@"SHT_NOTE"
	.sectionflags	@"SHF_NOTE_NV_TKINFO"
	.tkinfo
        /*0018*/ 	.word	0x00000002
        /*0030*/ 	.string	""
        /*0030*/ 	.string	"ptxas"
        /*0030*/ 	.string	"Cuda compilation tools, release 13.0, V13.0.88"
        /*0030*/ 	.string	"Build cuda_13.0.r13.0/compiler.36424714_0"
        /*0030*/ 	.string	"-arch sm_100 -m 64 "



//--------------------- .note.nv.cuinfo           --------------------------
	.section	.note.nv.cuinfo,"",@"SHT_NOTE"
	.sectionflags	@"SHF_NOTE_NV_CUINFO"
        /*0018*/ 	.short	0x0002
        /*001a*/ 	.short	0x0064
        /*001c*/ 	.short	0x0082
	.zero		2


//--------------------- .nv.info                  --------------------------
	.section	.nv.info,"",@"SHT_CUDA_INFO"
	.align	4


	//----- nvinfo : EIATTR_REGCOUNT
	.align		4
        /*0000*/ 	.byte	0x04, 0x2f
        /*0002*/ 	.short	(.L_2 - .L_1)
	.align		4
.L_1:
        /*0004*/ 	.word	index@(_Z12printFromGPUv)
        /*0008*/ 	.word	0x00000018


	//----- nvinfo : EIATTR_FRAME_SIZE
	.align		4
.L_2:
        /*000c*/ 	.byte	0x04, 0x11
        /*000e*/ 	.short	(.L_4 - .L_3)
	.align		4
.L_3:
        /*0010*/ 	.word	index@(_Z12printFromGPUv)
        /*0014*/ 	.word	0x00000008


	//----- nvinfo : EIATTR_MIN_STACK_SIZE
	.align		4
.L_4:
        /*0018*/ 	.byte	0x04, 0x12
        /*001a*/ 	.short	(.L_6 - .L_5)
	.align		4
.L_5:
        /*001c*/ 	.word	index@(_Z12printFromGPUv)
        /*0020*/ 	.word	0x00000008
.L_6:


//--------------------- .nv.compat                --------------------------
	.section	.nv.compat,"",@"SHT_CUDA_COMPAT_INFO"
	.align	4
        /*0000*/ 	.byte	0x02, 0x09, 0x00, 0x00, 0x02, 0x02, 0x01, 0x00, 0x02, 0x05, 0x05, 0x00, 0x03, 0x07, 0x01, 0x01
        /*0010*/ 	.byte	0x02, 0x03, 0x00, 0x00, 0x02, 0x06, 0x01, 0x00, 0x04, 0x0b, 0x08, 0x00, 0x09, 0x00, 0x00, 0x00
        /*0020*/ 	.byte	0x00, 0x00, 0x00, 0x00


//--------------------- .nv.info._Z12printFromGPUv --------------------------
	.section	.nv.info._Z12printFromGPUv,"",@"SHT_CUDA_INFO"
	.sectionflags	@""
	.align	4


	//----- nvinfo : EIATTR_CUDA_API_VERSION
	.align		4
        /*0000*/ 	.byte	0x04, 0x37
        /*0002*/ 	.short	(.L_8 - .L_7)
.L_7:
        /*0004*/ 	.word	0x00000082


	//----- nvinfo : EIATTR_SPARSE_MMA_MASK
	.align		4
.L_8:
        /*0008*/ 	.byte	0x03, 0x50
        /*000a*/ 	.short	0x0000


	//----- nvinfo : EIATTR_MAXREG_COUNT
	.align		4
        /*000c*/ 	.byte	0x03, 0x1b
        /*000e*/ 	.short	0x00ff


	//----- nvinfo : EIATTR_EXTERNS
	.align		4
        /*0010*/ 	.byte	0x04, 0x0f
        /*0012*/ 	.short	(.L_10 - .L_9)


	//   ....[0]....
	.align		4
.L_9:
        /*0014*/ 	.word	index@(vprintf)


	//----- nvinfo : EIATTR_MERCURY_ISA_VERSION
	.align		4
.L_10:
        /*0018*/ 	.byte	0x03, 0x5f
        /*001a*/ 	.short	0x0101


	//----- nvinfo : EIATTR_VRC_CTA_INIT_COUNT
	.align		4
        /*001c*/ 	.byte	0x02, 0x4a
	.zero		1
	.zero		1


	//----- nvinfo : EIATTR_SYSCALL_OFFSETS
	.align		4
        /*0020*/ 	.byte	0x04, 0x46
        /*0022*/ 	.short	(.L_12 - .L_11)


	//   ....[0]....
.L_11:
        /*0024*/ 	.word	0x000000f0


	//----- nvinfo : EIATTR_EXIT_INSTR_OFFSETS
	.align		4
.L_12:
        /*0028*/ 	.byte	0x04, 0x1c
        /*002a*/ 	.short	(.L_14 - .L_13)


	//   ....[0]....
.L_13:
        /*002c*/ 	.word	0x00000100


	//----- nvinfo : EIATTR_SW_WAR
	.align		4
.L_14:
        /*0030*/ 	.byte	0x04, 0x36
        /*0032*/ 	.short	(.L_16 - .L_15)
.L_15:
        /*0034*/ 	.word	0x00000008
.L_16:


//--------------------- .nv.callgraph             --------------------------
	.section	.nv.callgraph,"",@"SHT_CUDA_CALLGRAPH"
	.align	4
	.sectionentsize	8
	.align		4
        /*0000*/ 	.word	0x00000000
	.align		4
        /*0004*/ 	.word	0xffffffff
	.align		4
        /*0008*/ 	.word	index@(_Z12printFromGPUv)
	.align		4
        /*000c*/ 	.word	index@(vprintf)
	.align		4
        /*0010*/ 	.word	0x00000000
	.align		4
        /*0014*/ 	.word	0xfffffffe
	.align		4
        /*0018*/ 	.word	0x00000000
	.align		4
        /*001c*/ 	.word	0xfffffffd
	.align		4
        /*0020*/ 	.word	0x00000000
	.align		4
        /*0024*/ 	.word	0xfffffffc


//--------------------- .nv.constant4             --------------------------
	.section	.nv.constant4,"a",@progbits
	.align	8
	.align		8
.nv.constant4:
        /*0000*/ 	.dword	vprintf
	.align		8
        /*0008*/ 	.dword	$str


//--------------------- .text._Z12printFromGPUv   --------------------------
	.section	.text._Z12printFromGPUv,"ax",@progbits
	.align	128
        .global         _Z12printFromGPUv
        .type           _Z12printFromGPUv,@function
        .size           _Z12printFromGPUv,(.L_x_2 - _Z12printFromGPUv)
        .other          _Z12printFromGPUv,@"STO_CUDA_ENTRY STV_DEFAULT"
_Z12printFromGPUv:
.text._Z12printFromGPUv:
[----:B------:R-:W0:Y:S01]  /*0000*/  LDC R1, c[0x0][0x37c] ;  /* 0x0000df00ff017b82 */ /* 0x000e220000000800 */
[----:B------:R-:W1:Y:S01]  /*0010*/  S2R R8, SR_TID.X ;  /* 0x0000000000087919 */ /* 0x000e620000002100 */
[----:B0-----:R-:W-:Y:S01]  /*0020*/  VIADD R1, R1, 0xfffffff8 ;  /* 0xfffffff801017836 */ /* 0x001fe20000000000 */
[----:B------:R-:W-:Y:S01]  /*0030*/  MOV R0, 0x0 ;  /* 0x0000000000007802 */ /* 0x000fe20000000f00 */
[----:B------:R-:W0:Y:S01]  /*0040*/  LDCU UR4, c[0x0][0x2f8] ;  /* 0x00005f00ff0477ac */ /* 0x000e220008000800 */
[----:B------:R-:W1:Y:S03]  /*0050*/  S2R R9, SR_CTAID.X ;  /* 0x0000000000097919 */ /* 0x000e660000002500 */
[----:B------:R2:W3:Y:S01]  /*0060*/  LDC.64 R2, c[0x4][R0] ;  /* 0x0100000000027b82 */ /* 0x0004e20000000a00 */
[----:B------:R-:W4:Y:S01]  /*0070*/  LDCU.64 UR6, c[0x4][0x8] ;  /* 0x01000100ff0677ac */ /* 0x000f220008000a00 */
[----:B------:R-:W5:Y:S01]  /*0080*/  LDCU UR5, c[0x0][0x2fc] ;  /* 0x00005f80ff0577ac */ /* 0x000f620008000800 */
[----:B0-----:R-:W-:Y:S01]  /*0090*/  IADD3 R6, P0, PT, R1, UR4, RZ ;  /* 0x0000000401067c10 */ /* 0x001fe2000ff1e0ff */
[----:B----4-:R-:W-:Y:S01]  /*00a0*/  IMAD.U32 R4, RZ, RZ, UR6 ;  /* 0x00000006ff047e24 */ /* 0x010fe2000f8e00ff */
[----:B------:R-:W-:-:S03]  /*00b0*/  MOV R5, UR7 ;  /* 0x0000000700057c02 */ /* 0x000fc60008000f00 */
[----:B-----5:R-:W-:Y:S01]  /*00c0*/  IMAD.X R7, RZ, RZ, UR5, P0 ;  /* 0x00000005ff077e24 */ /* 0x020fe200080e06ff */
[----:B-1----:R2:W-:Y:S07]  /*00d0*/  STL.64 [R1], R8 ;  /* 0x0000000801007387 */ /* 0x0025ee0000100a00 */
[----:B------:R-:W-:-:S07]  /*00e0*/  LEPC R20, `(.L_x_0) ;  /* 0x000000001014794e */ /* 0x000fce0000000000 */
[----:B--23--:R-:W-:Y:S05]  /*00f0*/  CALL.ABS.NOINC R2 ;  /* 0x0000000002007343 */ /* 0x00cfea0003c00000 */
.L_x_0:
[----:B------:R-:W-:Y:S05]  /*0100*/  EXIT ;  /* 0x000000000000794d */ /* 0x000fea0003800000 */
.L_x_1:
[----:B------:R-:W-:-:S00]  /*0110*/  BRA `(.L_x_1) ;  /* 0xfffffffc00fc7947 */ /* 0x000fc0000383ffff */
[----:B------:R-:W-:-:S00]  /*0120*/  NOP ;  /* 0x0000000000007918 */ /* 0x000fc00000000000 */
        /* <DEDUP_REMOVED lines=13> */
.L_x_2:


//--------------------- .nv.global.init           --------------------------
	.section	.nv.global.init,"aw",@progbits
.nv.global.init:
	.type		$str,@object
	.size		$str,(.L_0 - $str)
$str:
        /*0000*/ 	.byte	0x4f, 0x6c, 0xc3, 0xa1, 0x21, 0x20, 0x20, 0x53, 0x6f, 0x75, 0x20, 0x61, 0x20, 0x74, 0x68, 0x72
        /*0010*/ 	.byte	0x65, 0x61, 0x64, 0x20, 0x5b, 0x25, 0x64, 0x2c, 0x20, 0x25, 0x64, 0x5d, 0x20, 0x66, 0x61, 0x6c
        /*0020*/ 	.byte	0x61, 0x6e, 0x64, 0x6f, 0x20, 0x64, 0x61, 0x20, 0x47, 0x50, 0x55, 0x21, 0x0a, 0x00
.L_0:


//--------------------- .nv.shared.reserved.0     --------------------------
	.section	.nv.shared.reserved.0,"aw",@nobits
	.weak		__nv_reservedSMEM_offset_0_alias
	.size		__nv_reservedSMEM_offset_0_alias, 0, 64
	.other		__nv_reservedSMEM_offset_0_alias,@"STO_CUDA_RESERVED_SHARED STV_DEFAULT"
__nv_reservedSMEM_offset_0_alias:
	.zero		0
	.zero		64


//--------------------- .nv.constant0._Z12printFromGPUv --------------------------
	.section	.nv.constant0._Z12printFromGPUv,"a",@progbits
	.sectionflags	@""
	.align	4
.nv.constant0._Z12printFromGPUv:
	.zero		896


//--------------------- SYMBOLS --------------------------

	.type		.nv.reservedSmem.offset0,@object
	.size		.nv.reservedSmem.offset0,0x4
	.type		vprintf,@function
